//
// Generated by NVIDIA NVVM Compiler
//
// Compiler Build ID: CL-36424714
// Cuda compilation tools, release 13.0, V13.0.88
// Based on NVVM 20.0.0
//

.version 9.0
.target sm_100
.address_size 64

	// .globl	kernel_run
.extern .func  (.param .b32 func_retval0) vprintf
(
	.param .b64 vprintf_param_0,
	.param .b64 vprintf_param_1
)
;
.global .align 1 .b8 $str[12] = {72, 101, 108, 108, 111, 32, 87, 111, 114, 108, 100};
.global .align 1 .b8 $str$1[28] = {105, 110, 112, 117, 116, 32, 49, 58, 32, 37, 99, 32, 61, 61, 32, 32, 105, 110, 112, 117, 116, 32, 50, 58, 32, 37, 99};

.visible .entry kernel_run()
{
	.reg .b32 	%r<3>;
	.reg .b64 	%rd<3>;

	mov.u64 	%rd1, $str;
	cvta.global.u64 	%rd2, %rd1;
	{ // callseq 0, 0
	.param .b64 param0;
	st.param.b64 	[param0], %rd2;
	.param .b64 param1;
	st.param.b64 	[param1], 0;
	.param .b32 retval0;
	call.uni (retval0), 
	vprintf, 
	(
	param0, 
	param1
	);
	ld.param.b32 	%r1, [retval0];
	} // callseq 0
	ret;

}
	// .globl	charPrint
.visible .entry charPrint(
	.param .u64 .ptr .align 1 charPrint_param_0,
	.param .u64 .ptr .align 1 charPrint_param_1
)
{
	.local .align 16 .b8 	__local_depot1[16];
	.reg .b64 	%SP;
	.reg .b64 	%SPL;
	.reg .b32 	%r<3>;
	.reg .b64 	%rd<7>;

	mov.u64 	%SPL, __local_depot1;
	cvta.local.u64 	%SP, %SPL;
	ld.param.u64 	%rd1, [charPrint_param_0];
	ld.param.u64 	%rd2, [charPrint_param_1];
	add.u64 	%rd3, %SP, 0;
	add.u64 	%rd4, %SPL, 0;
	st.local.v2.u64 	[%rd4], {%rd1, %rd2};
	mov.u64 	%rd5, $str$1;
	cvta.global.u64 	%rd6, %rd5;
	{ // callseq 1, 0
	.param .b64 param0;
	st.param.b64 	[param0], %rd6;
	.param .b64 param1;
	st.param.b64 	[param1], %rd3;
	.param .b32 retval0;
	call.uni (retval0), 
	vprintf, 
	(
	param0, 
	param1
	);
	ld.param.b32 	%r1, [retval0];
	} // callseq 1
	ret;

}
	// .globl	add
.visible .entry add(
	.param .u64 .ptr .align 1 add_param_0,
	.param .u64 .ptr .align 1 add_param_1,
	.param .u64 .ptr .align 1 add_param_2
)
{
	.reg .b32 	%r<4>;
	.reg .b64 	%rd<7>;

	ld.param.u64 	%rd1, [add_param_0];
	ld.param.u64 	%rd2, [add_param_1];
	ld.param.u64 	%rd3, [add_param_2];
	cvta.to.global.u64 	%rd4, %rd1;
	cvta.to.global.u64 	%rd5, %rd3;
	cvta.to.global.u64 	%rd6, %rd2;
	ld.global.u32 	%r1, [%rd6];
	ld.global.u32 	%r2, [%rd5];
	add.s32 	%r3, %r2, %r1;
	st.global.u32 	[%rd4], %r3;
	ret;

}


// ===== COMPILED SASS (sm_100) =====

	.target	sm_100

	.elftype	@"ET_EXEC"


//--------------------- .note.nv.tkinfo           --------------------------
	.section	.note.nv.tkinfo,"",@"SHT_NOTE"
	.sectionflags	@"SHF_NOTE_NV_TKINFO"
	.tkinfo
        /*0018*/ 	.word	0x00000002
        /*0030*/ 	.string	""
        /*0030*/ 	.string	"ptxas"
        /*0030*/ 	.string	"Cuda compilation tools, release 13.0, V13.0.88"
        /*0030*/ 	.string	"Build cuda_13.0.r13.0/compiler.36424714_0"
        /*0030*/ 	.string	"-arch sm_100 -m 64 "



//--------------------- .note.nv.cuinfo           --------------------------
	.section	.note.nv.cuinfo,"",@"SHT_NOTE"
	.sectionflags	@"SHF_NOTE_NV_CUINFO"
        /*0018*/ 	.short	0x0002
        /*001a*/ 	.short	0x0064
        /*001c*/ 	.short	0x0082
	.zero		2


//--------------------- .nv.info                  --------------------------
	.section	.nv.info,"",@"SHT_CUDA_INFO"
	.align	4


	//----- nvinfo : EIATTR_REGCOUNT
	.align		4
        /*0000*/ 	.byte	0x04, 0x2f
        /*0002*/ 	.short	(.L_3 - .L_2)
	.align		4
.L_2:
        /*0004*/ 	.word	index@(kernel_run)
        /*0008*/ 	.word	0x00000018


	//----- nvinfo : EIATTR_FRAME_SIZE
	.align		4
.L_3:
        /*000c*/ 	.byte	0x04, 0x11
        /*000e*/ 	.short	(.L_5 - .L_4)
	.align		4
.L_4:
        /*0010*/ 	.word	index@(kernel_run)
        /*0014*/ 	.word	0x00000000


	//----- nvinfo : EIATTR_REGCOUNT
	.align		4
.L_5:
        /*0018*/ 	.byte	0x04, 0x2f
        /*001a*/ 	.short	(.L_7 - .L_6)
	.align		4
.L_6:
        /*001c*/ 	.word	index@(charPrint)
        /*0020*/ 	.word	0x00000018


	//----- nvinfo : EIATTR_FRAME_SIZE
	.align		4
.L_7:
        /*0024*/ 	.byte	0x04, 0x11
        /*0026*/ 	.short	(.L_9 - .L_8)
	.align		4
.L_8:
        /*0028*/ 	.word	index@(charPrint)
        /*002c*/ 	.word	0x00000010


	//----- nvinfo : EIATTR_REGCOUNT
	.align		4
.L_9:
        /*0030*/ 	.byte	0x04, 0x2f
        /*0032*/ 	.short	(.L_11 - .L_10)
	.align		4
.L_10:
        /*0034*/ 	.word	index@(add)
        /*0038*/ 	.word	0x0000000c


	//----- nvinfo : EIATTR_FRAME_SIZE
	.align		4
.L_11:
        /*003c*/ 	.byte	0x04, 0x11
        /*003e*/ 	.short	(.L_13 - .L_12)
	.align		4
.L_12:
        /*0040*/ 	.word	index@(add)
        /*0044*/ 	.word	0x00000000


	//----- nvinfo : EIATTR_MIN_STACK_SIZE
	.align		4
.L_13:
        /*0048*/ 	.byte	0x04, 0x12
        /*004a*/ 	.short	(.L_15 - .L_14)
	.align		4
.L_14:
        /*004c*/ 	.word	index@(add)
        /*0050*/ 	.word	0x00000000


	//----- nvinfo : EIATTR_MIN_STACK_SIZE
	.align		4
.L_15:
        /*0054*/ 	.byte	0x04, 0x12
        /*0056*/ 	.short	(.L_17 - .L_16)
	.align		4
.L_16:
        /*0058*/ 	.word	index@(charPrint)
        /*005c*/ 	.word	0x00000010


	//----- nvinfo : EIATTR_MIN_STACK_SIZE
	.align		4
.L_17:
        /*0060*/ 	.byte	0x04, 0x12
        /*0062*/ 	.short	(.L_19 - .L_18)
	.align		4
.L_18:
        /*0064*/ 	.word	index@(kernel_run)
        /*0068*/ 	.word	0x00000000
.L_19:


//--------------------- .nv.compat                --------------------------
	.section	.nv.compat,"",@"SHT_CUDA_COMPAT_INFO"
	.align	4
        /*0000*/ 	.byte	0x02, 0x09, 0x00, 0x00, 0x02, 0x02, 0x01, 0x00, 0x02, 0x05, 0x05, 0x00, 0x03, 0x07, 0x01, 0x01
        /*0010*/ 	.byte	0x02, 0x03, 0x00, 0x00, 0x02, 0x06, 0x01, 0x00, 0x04, 0x0b, 0x08, 0x00, 0x09, 0x00, 0x00, 0x00
        /*0020*/ 	.byte	0x00, 0x00, 0x00, 0x00


//--------------------- .nv.info.add              --------------------------
	.section	.nv.info.add,"",@"SHT_CUDA_INFO"
	.sectionflags	@""
	.align	4


	//----- nvinfo : EIATTR_CUDA_API_VERSION
	.align		4
        /*0000*/ 	.byte	0x04, 0x37
        /*0002*/ 	.short	(.L_21 - .L_20)
.L_20:
        /*0004*/ 	.word	0x00000082


	//----- nvinfo : EIATTR_KPARAM_INFO
	.align		4
.L_21:
        /*0008*/ 	.byte	0x04, 0x17
        /*000a*/ 	.short	(.L_23 - .L_22)
.L_22:
        /*000c*/ 	.word	0x00000000
        /*0010*/ 	.short	0x0002
        /*0012*/ 	.short	0x0010
        /*0014*/ 	.byte	0x00, 0xf5, 0x21, 0x00


	//----- nvinfo : EIATTR_KPARAM_INFO
	.align		4
.L_23:
        /*0018*/ 	.byte	0x04, 0x17
        /*001a*/ 	.short	(.L_25 - .L_24)
.L_24:
        /*001c*/ 	.word	0x00000000
        /*0020*/ 	.short	0x0001
        /*0022*/ 	.short	0x0008
        /*0024*/ 	.byte	0x00, 0xf5, 0x21, 0x00


	//----- nvinfo : EIATTR_KPARAM_INFO
	.align		4
.L_25:
        /*0028*/ 	.byte	0x04, 0x17
        /*002a*/ 	.short	(.L_27 - .L_26)
.L_26:
        /*002c*/ 	.word	0x00000000
        /*0030*/ 	.short	0x0000
        /*0032*/ 	.short	0x0000
        /*0034*/ 	.byte	0x00, 0xf5, 0x21, 0x00


	//----- nvinfo : EIATTR_SPARSE_MMA_MASK
	.align		4
.L_27:
        /*0038*/ 	.byte	0x03, 0x50
        /*003a*/ 	.short	0x0000


	//----- nvinfo : EIATTR_MAXREG_COUNT
	.align		4
        /*003c*/ 	.byte	0x03, 0x1b
        /*003e*/ 	.short	0x00ff


	//----- nvinfo : EIATTR_MERCURY_ISA_VERSION
	.align		4
        /*0040*/ 	.byte	0x03, 0x5f
        /*0042*/ 	.short	0x0101


	//----- nvinfo : EIATTR_VRC_CTA_INIT_COUNT
	.align		4
        /*0044*/ 	.byte	0x02, 0x4a
	.zero		1
	.zero		1


	//----- nvinfo : EIATTR_EXIT_INSTR_OFFSETS
	.align		4
        /*0048*/ 	.byte	0x04, 0x1c
        /*004a*/ 	.short	(.L_29 - .L_28)


	//   ....[0]....
.L_28:
        /*004c*/ 	.word	0x00000090


	//----- nvinfo : EIATTR_CBANK_PARAM_SIZE
	.align		4
.L_29:
        /*0050*/ 	.byte	0x03, 0x19
        /*0052*/ 	.short	0x0018


	//----- nvinfo : EIATTR_PARAM_CBANK
	.align		4
        /*0054*/ 	.byte	0x04, 0x0a
        /*0056*/ 	.short	(.L_31 - .L_30)
	.align		4
.L_30:
        /*0058*/ 	.word	index@(.nv.constant0.add)
        /*005c*/ 	.short	0x0380
        /*005e*/ 	.short	0x0018


	//----- nvinfo : EIATTR_SW_WAR
	.align		4
.L_31:
        /*0060*/ 	.byte	0x04, 0x36
        /*0062*/ 	.short	(.L_33 - .L_32)
.L_32:
        /*0064*/ 	.word	0x00000008
.L_33:


//--------------------- .nv.info.charPrint        --------------------------
	.section	.nv.info.charPrint,"",@"SHT_CUDA_INFO"
	.sectionflags	@""
	.align	4


	//----- nvinfo : EIATTR_CUDA_API_VERSION
	.align		4
        /*0000*/ 	.byte	0x04, 0x37
        /*0002*/ 	.short	(.L_35 - .L_34)
.L_34:
        /*0004*/ 	.word	0x00000082


	//----- nvinfo : EIATTR_KPARAM_INFO
	.align		4
.L_35:
        /*0008*/ 	.byte	0x04, 0x17
        /*000a*/ 	.short	(.L_37 - .L_36)
.L_36:
        /*000c*/ 	.word	0x00000000
        /*0010*/ 	.short	0x0001
        /*0012*/ 	.short	0x0008
        /*0014*/ 	.byte	0x00, 0xf5, 0x21, 0x00


	//----- nvinfo : EIATTR_KPARAM_INFO
	.align		4
.L_37:
        /*0018*/ 	.byte	0x04, 0x17
        /*001a*/ 	.short	(.L_39 - .L_38)
.L_38:
        /*001c*/ 	.word	0x00000000
        /*0020*/ 	.short	0x0000
        /*0022*/ 	.short	0x0000
        /*0024*/ 	.byte	0x00, 0xf5, 0x21, 0x00


	//----- nvinfo : EIATTR_SPARSE_MMA_MASK
	.align		4
.L_39:
        /*0028*/ 	.byte	0x03, 0x50
        /*002a*/ 	.short	0x0000


	//----- nvinfo : EIATTR_MAXREG_COUNT
	.align		4
        /*002c*/ 	.byte	0x03, 0x1b
        /*002e*/ 	.short	0x00ff


	//----- nvinfo : EIATTR_EXTERNS
	.align		4
        /*0030*/ 	.byte	0x04, 0x0f
        /*0032*/ 	.short	(.L_41 - .L_40)


	//   ....[0]....
	.align		4
.L_40:
        /*0034*/ 	.word	index@(vprintf)


	//----- nvinfo : EIATTR_MERCURY_ISA_VERSION
	.align		4
.L_41:
        /*0038*/ 	.byte	0x03, 0x5f
        /*003a*/ 	.short	0x0101


	//----- nvinfo : EIATTR_VRC_CTA_INIT_COUNT
	.align		4
        /*003c*/ 	.byte	0x02, 0x4a
	.zero		1
	.zero		1


	//----- nvinfo : EIATTR_SYSCALL_OFFSETS
	.align		4
        /*0040*/ 	.byte	0x04, 0x46
        /*0042*/ 	.short	(.L_43 - .L_42)


	//   ....[0]....
.L_42:
        /*0044*/ 	.word	0x000000f0


	//----- nvinfo : EIATTR_EXIT_INSTR_OFFSETS
	.align		4
.L_43:
        /*0048*/ 	.byte	0x04, 0x1c
        /*004a*/ 	.short	(.L_45 - .L_44)


	//   ....[0]....
.L_44:
        /*004c*/ 	.word	0x00000100


	//----- nvinfo : EIATTR_CBANK_PARAM_SIZE
	.align		4
.L_45:
        /*0050*/ 	.byte	0x03, 0x19
        /*0052*/ 	.short	0x0010


	//----- nvinfo : EIATTR_PARAM_CBANK
	.align		4
        /*0054*/ 	.byte	0x04, 0x0a
        /*0056*/ 	.short	(.L_47 - .L_46)
	.align		4
.L_46:
        /*0058*/ 	.word	index@(.nv.constant0.charPrint)
        /*005c*/ 	.short	0x0380
        /*005e*/ 	.short	0x0010


	//----- nvinfo : EIATTR_SW_WAR
	.align		4
.L_47:
        /*0060*/ 	.byte	0x04, 0x36
        /*0062*/ 	.short	(.L_49 - .L_48)
.L_48:
        /*0064*/ 	.word	0x00000008
.L_49:


//--------------------- .nv.info.kernel_run       --------------------------
	.section	.nv.info.kernel_run,"",@"SHT_CUDA_INFO"
	.sectionflags	@""
	.align	4


	//----- nvinfo : EIATTR_CUDA_API_VERSION
	.align		4
        /*0000*/ 	.byte	0x04, 0x37
        /*0002*/ 	.short	(.L_51 - .L_50)
.L_50:
        /*0004*/ 	.word	0x00000082


	//----- nvinfo : EIATTR_SPARSE_MMA_MASK
	.align		4
.L_51:
        /*0008*/ 	.byte	0x03, 0x50
        /*000a*/ 	.short	0x0000


	//----- nvinfo : EIATTR_MAXREG_COUNT
	.align		4
        /*000c*/ 	.byte	0x03, 0x1b
        /*000e*/ 	.short	0x00ff


	//----- nvinfo : EIATTR_EXTERNS
	.align		4
        /*0010*/ 	.byte	0x04, 0x0f
        /*0012*/ 	.short	(.L_53 - .L_52)


	//   ....[0]....
	.align		4
.L_52:
        /*0014*/ 	.word	index@(vprintf)


	//----- nvinfo : EIATTR_MERCURY_ISA_VERSION
	.align		4
.L_53:
        /*0018*/ 	.byte	0x03, 0x5f
        /*001a*/ 	.short	0x0101


	//----- nvinfo : EIATTR_VRC_CTA_INIT_COUNT
	.align		4
        /*001c*/ 	.byte	0x02, 0x4a
	.zero		1
	.zero		1


	//----- nvinfo : EIATTR_SYSCALL_OFFSETS
	.align		4
        /*0020*/ 	.byte	0x04, 0x46
        /*0022*/ 	.short	(.L_55 - .L_54)


	//   ....[0]....
.L_54:
        /*0024*/ 	.word	0x00000080


	//----- nvinfo : EIATTR_EXIT_INSTR_OFFSETS
	.align		4
.L_55:
        /*0028*/ 	.byte	0x04, 0x1c
        /*002a*/ 	.short	(.L_57 - .L_56)


	//   ....[0]....
.L_56:
        /*002c*/ 	.word	0x00000090


	//----- nvinfo : EIATTR_SW_WAR
	.align		4
.L_57:
        /*0030*/ 	.byte	0x04, 0x36
        /*0032*/ 	.short	(.L_59 - .L_58)
.L_58:
        /*0034*/ 	.word	0x00000008
.L_59:


//--------------------- .nv.callgraph             --------------------------
	.section	.nv.callgraph,"",@"SHT_CUDA_CALLGRAPH"
	.align	4
	.sectionentsize	8
	.align		4
        /*0000*/ 	.word	0x00000000
	.align		4
        /*0004*/ 	.word	0xffffffff
	.align		4
        /*0008*/ 	.word	index@(charPrint)
	.align		4
        /*000c*/ 	.word	index@(vprintf)
	.align		4
        /*0010*/ 	.word	index@(kernel_run)
	.align		4
        /*0014*/ 	.word	index@(vprintf)
	.align		4
        /*0018*/ 	.word	0x00000000
	.align		4
        /*001c*/ 	.word	0xfffffffe
	.align		4
        /*0020*/ 	.word	0x00000000
	.align		4
        /*0024*/ 	.word	0xfffffffd
	.align		4
        /*0028*/ 	.word	0x00000000
	.align		4
        /*002c*/ 	.word	0xfffffffc


//--------------------- .nv.constant4             --------------------------
	.section	.nv.constant4,"a",@progbits
	.align	8
	.align		8
.nv.constant4:
        /*0000*/ 	.dword	$str
	.align		8
        /*0008*/ 	.dword	$str$1
	.align		8
        /*0010*/ 	.dword	vprintf


//--------------------- .text.add                 --------------------------
	.section	.text.add,"ax",@progbits
	.align	128
        .global         add
        .type           add,@function
        .size           add,(.L_x_5 - add)
        .other          add,@"STO_CUDA_ENTRY STV_DEFAULT"
add:
.text.add:
[----:B------:R-:W-:Y:S08]  /*0000*/  LDC R1, c[0x0][0x37c] ;  /* 0x0000df00ff017b82 */ /* 0x000ff00000000800 */
[----:B------:R-:W0:Y:S01]  /*0010*/  LDC.64 R2, c[0x0][0x388] ;  /* 0x0000e200ff027b82 */ /* 0x000e220000000a00 */
[----:B------:R-:W0:Y:S07]  /*0020*/  LDCU.64 UR4, c[0x0][0x358] ;  /* 0x00006b00ff0477ac */ /* 0x000e2e0008000a00 */
[----:B------:R-:W1:Y:S01]  /*0030*/  LDC.64 R4, c[0x0][0x390] ;  /* 0x0000e400ff047b82 */ /* 0x000e620000000a00 */
[----:B0-----:R-:W2:Y:S04]  /*0040*/  LDG.E R2, desc[UR4][R2.64] ;  /* 0x0000000402027981 */ /* 0x001ea8000c1e1900 */
[----:B-1----:R-:W2:Y:S03]  /*0050*/  LDG.E R5, desc[UR4][R4.64] ;  /* 0x0000000404057981 */ /* 0x002ea6000c1e1900 */
[----:B------:R-:W0:Y:S01]  /*0060*/  LDC.64 R6, c[0x0][0x380] ;  /* 0x0000e000ff067b82 */ /* 0x000e220000000a00 */
[----:B--2---:R-:W-:-:S05]  /*0070*/  IADD3 R9, PT, PT, R2, R5, RZ ;  /* 0x0000000502097210 */ /* 0x004fca0007ffe0ff */
[----:B0-----:R-:W-:Y:S01]  /*0080*/  STG.E desc[UR4][R6.64], R9 ;  /* 0x0000000906007986 */ /* 0x001fe2000c101904 */
[----:B------:R-:W-:Y:S05]  /*0090*/  EXIT ;  /* 0x000000000000794d */ /* 0x000fea0003800000 */
.L_x_0:
[----:B------:R-:W-:-:S00]  /*00a0*/  BRA `(.L_x_0) ;  /* 0xfffffffc00fc7947 */ /* 0x000fc0000383ffff */
[----:B------:R-:W-:-:S00]  /*00b0*/  NOP ;  /* 0x0000000000007918 */ /* 0x000fc00000000000 */
        /* <DEDUP_REMOVED lines=12> */
.L_x_5:


//--------------------- .text.charPrint           --------------------------
	.section	.text.charPrint,"ax",@progbits
	.align	128
        .global         charPrint
        .type           charPrint,@function
        .size           charPrint,(.L_x_6 - charPrint)
        .other          charPrint,@"STO_CUDA_ENTRY STV_DEFAULT"
charPrint:
.text.charPrint:
[----:B------:R-:W0:Y:S08]  /*0000*/  LDC R1, c[0x0][0x37c] ;  /* 0x0000df00ff017b82 */ /* 0x000e300000000800 */
[----:B------:R-:W1:Y:S01]  /*0010*/  LDC.64 R8, c[0x0][0x380] ;  /* 0x0000e000ff087b82 */ /* 0x000e620000000a00 */
[----:B0-----:R-:W-:Y:S01]  /*0020*/  VIADD R1, R1, 0xfffffff0 ;  /* 0xfffffff001017836 */ /* 0x001fe20000000000 */
[----:B------:R-:W-:Y:S01]  /*0030*/  MOV R0, 0x10 ;  /* 0x0000001000007802 */ /* 0x000fe20000000f00 */
[----:B------:R-:W0:Y:S01]  /*0040*/  LDCU UR4, c[0x0][0x2f8] ;  /* 0x00005f00ff0477ac */ /* 0x000e220008000800 */
[----:B------:R-:W2:Y:S04]  /*0050*/  LDCU.64 UR6, c[0x4][0x8] ;  /* 0x01000100ff0677ac */ /* 0x000ea80008000a00 */
[----:B------:R-:W1:Y:S01]  /*0060*/  LDC.64 R10, c[0x0][0x388] ;  /* 0x0000e200ff0a7b82 */ /* 0x000e620000000a00 */
[----:B------:R-:W3:Y:S07]  /*0070*/  LDCU UR5, c[0x0][0x2fc] ;  /* 0x00005f80ff0577ac */ /* 0x000eee0008000800 */
[----:B------:R4:W5:Y:S01]  /*0080*/  LDC.64 R2, c[0x4][R0] ;  /* 0x0100000000027b82 */ /* 0x0009620000000a00 */
[----:B0-----:R-:W-:Y:S01]  /*0090*/  IADD3 R6, P0, PT, R1, UR4, RZ ;  /* 0x0000000401067c10 */ /* 0x001fe2000ff1e0ff */
[----:B--2---:R-:W-:Y:S01]  /*00a0*/  IMAD.U32 R4, RZ, RZ, UR6 ;  /* 0x00000006ff047e24 */ /* 0x004fe2000f8e00ff */
[----:B------:R-:W-:-:S03]  /*00b0*/  MOV R5, UR7 ;  /* 0x0000000700057c02 */ /* 0x000fc60008000f00 */
[----:B---3--:R-:W-:Y:S01]  /*00c0*/  IMAD.X R7, RZ, RZ, UR5, P0 ;  /* 0x00000005ff077e24 */ /* 0x008fe200080e06ff */
[----:B-1----:R4:W-:Y:S07]  /*00d0*/  STL.128 [R1], R8 ;  /* 0x0000000801007387 */ /* 0x0029ee0000100c00 */
[----:B------:R-:W-:-:S07]  /*00e0*/  LEPC R20, `(.L_x_1) ;  /* 0x000000001014794e */ /* 0x000fce0000000000 */
[----:B----45:R-:W-:Y:S05]  /*00f0*/  CALL.ABS.NOINC R2 ;  /* 0x0000000002007343 */ /* 0x030fea0003c00000 */
.L_x_1:
[----:B------:R-:W-:Y:S05]  /*0100*/  EXIT ;  /* 0x000000000000794d */ /* 0x000fea0003800000 */
.L_x_2:
        /* <DEDUP_REMOVED lines=15> */
.L_x_6:


//--------------------- .text.kernel_run          --------------------------
	.section	.text.kernel_run,"ax",@progbits
	.align	128
        .global         kernel_run
        .type           kernel_run,@function
        .size           kernel_run,(.L_x_7 - kernel_run)
        .other          kernel_run,@"STO_CUDA_ENTRY STV_DEFAULT"
kernel_run:
.text.kernel_run:
[----:B------:R-:W0:Y:S01]  /*0000*/  LDC R1, c[0x0][0x37c] ;  /* 0x0000df00ff017b82 */ /* 0x000e220000000800 */
[----:B------:R-:W-:Y:S01]  /*0010*/  MOV R0, 0x10 ;  /* 0x0000001000007802 */ /* 0x000fe20000000f00 */
[----:B------:R-:W1:Y:S01]  /*0020*/  LDCU.64 UR4, c[0x4][URZ] ;  /* 0x01000000ff0477ac */ /* 0x000e620008000a00 */
[----:B------:R-:W-:-:S05]  /*0030*/  CS2R R6, SRZ ;  /* 0x0000000000067805 */ /* 0x000fca000001ff00 */
[----:B------:R2:W3:Y:S01]  /*0040*/  LDC.64 R2, c[0x4][R0] ;  /* 0x0100000000027b82 */ /* 0x0004e20000000a00 */
[----:B-1----:R-:W-:Y:S02]  /*0050*/  IMAD.U32 R4, RZ, RZ, UR4 ;  /* 0x00000004ff047e24 */ /* 0x002fe4000f8e00ff */
[----:B--2---:R-:W-:-:S07]  /*0060*/  IMAD.U32 R5, RZ, RZ, UR5 ;  /* 0x00000005ff057e24 */ /* 0x004fce000f8e00ff */
[----:B------:R-:W-:-:S07]  /*0070*/  LEPC R20, `(.L_x_3) ;  /* 0x000000001014794e */ /* 0x000fce0000000000 */
[----:B0--3--:R-:W-:Y:S05]  /*0080*/  CALL.ABS.NOINC R2 ;  /* 0x0000000002007343 */ /* 0x009fea0003c00000 */
.L_x_3:
[----:B------:R-:W-:Y:S05]  /*0090*/  EXIT ;  /* 0x000000000000794d */ /* 0x000fea0003800000 */
.L_x_4:
        /* <DEDUP_REMOVED lines=14> */
.L_x_7:


//--------------------- .nv.global.init           --------------------------
	.section	.nv.global.init,"aw",@progbits
.nv.global.init:
	.type		$str,@object
	.size		$str,($str$1 - $str)
$str:
        /*0000*/ 	.byte	0x48, 0x65, 0x6c, 0x6c, 0x6f, 0x20, 0x57, 0x6f, 0x72, 0x6c, 0x64, 0x00
	.type		$str$1,@object
	.size		$str$1,(.L_1 - $str$1)
$str$1:
        /*000c*/ 	.byte	0x69, 0x6e, 0x70, 0x75, 0x74, 0x20, 0x31, 0x3a, 0x20, 0x25, 0x63, 0x20, 0x3d, 0x3d, 0x20, 0x20
        /*001c*/ 	.byte	0x69, 0x6e, 0x70, 0x75, 0x74, 0x20, 0x32, 0x3a, 0x20, 0x25, 0x63, 0x00
.L_1:


//--------------------- .nv.shared.reserved.0     --------------------------
	.section	.nv.shared.reserved.0,"aw",@nobits
	.weak		__nv_reservedSMEM_offset_0_alias
	.size		__nv_reservedSMEM_offset_0_alias, 0, 64
	.other		__nv_reservedSMEM_offset_0_alias,@"STO_CUDA_RESERVED_SHARED STV_DEFAULT"
__nv_reservedSMEM_offset_0_alias:
	.zero		0
	.zero		64


//--------------------- .nv.constant0.add         --------------------------
	.section	.nv.constant0.add,"a",@progbits
	.sectionflags	@""
	.align	4
.nv.constant0.add:
	.zero		920


//--------------------- .nv.constant0.charPrint   --------------------------
	.section	.nv.constant0.charPrint,"a",@progbits
	.sectionflags	@""
	.align	4
.nv.constant0.charPrint:
	.zero		912


//--------------------- .nv.constant0.kernel_run  --------------------------
	.section	.nv.constant0.kernel_run,"a",@progbits
	.sectionflags	@""
	.align	4
.nv.constant0.kernel_run:
	.zero		896


//--------------------- SYMBOLS --------------------------

	.type		.nv.reservedSmem.offset0,@object
	.size		.nv.reservedSmem.offset0,0x4
	.type		vprintf,@function
